	.headerflags	@"EF_CUDA_TEXMODE_UNIFIED EF_CUDA_64BIT_ADDRESS EF_CUDA_ACCELERATORS EF_CUDA_SM90 EF_CUDA_VIRTUAL_SM(EF_CUDA_SM90)"
	.elftype	@"ET_EXEC"


//--------------------- .nv.info                  --------------------------
	.section	.nv.info,"",@"SHT_CUDA_INFO"
	.align	4


	//----- nvinfo : EIATTR_REGCOUNT
	.align		4
        /*0000*/ 	.byte	0x04, 0x2f
        /*0002*/ 	.short	(.L_1 - .L_0)
	.align		4
.L_0:
        /*0004*/ 	.word	index@(triton_poi_fused__softmax_13)
        /*0008*/ 	.word	0x00000012


	//----- nvinfo : EIATTR_MIN_STACK_SIZE
	.align		4
.L_1:
        /*000c*/ 	.byte	0x04, 0x12
        /*000e*/ 	.short	(.L_3 - .L_2)
	.align		4
.L_2:
        /*0010*/ 	.word	index@(triton_poi_fused__softmax_13)
        /*0014*/ 	.word	0x00000000


	//----- nvinfo : EIATTR_FRAME_SIZE
	.align		4
.L_3:
        /*0018*/ 	.byte	0x04, 0x11
        /*001a*/ 	.short	(.L_5 - .L_4)
	.align		4
.L_4:
        /*001c*/ 	.word	index@(triton_poi_fused__softmax_13)
        /*0020*/ 	.word	0x00000000


	//----- nvinfo : EIATTR_MIN_STACK_SIZE
	.align		4
.L_5:
        /*0024*/ 	.byte	0x04, 0x12
        /*0026*/ 	.short	(.L_7 - .L_6)
	.align		4
.L_6:
        /*0028*/ 	.word	index@(triton_poi_fused__softmax_13)
        /*002c*/ 	.word	0x00000000
.L_7:


//--------------------- .nv.info.triton_poi_fused__softmax_13 --------------------------
	.section	.nv.info.triton_poi_fused__softmax_13,"",@"SHT_CUDA_INFO"
	.sectionflags	@""
	.align	4


	//----- nvinfo : EIATTR_CUDA_API_VERSION
	.align		4
        /*0000*/ 	.byte	0x04, 0x37
        /*0002*/ 	.short	(.L_9 - .L_8)
.L_8:
        /*0004*/ 	.word	0x0000007c


	//----- nvinfo : EIATTR_KPARAM_INFO
	.align		4
.L_9:
        /*0008*/ 	.byte	0x04, 0x17
        /*000a*/ 	.short	(.L_11 - .L_10)
.L_10:
        /*000c*/ 	.word	0x00000000
        /*0010*/ 	.short	0x0002
        /*0012*/ 	.short	0x0010
        /*0014*/ 	.byte	0x00, 0xf0, 0x11, 0x00


	//----- nvinfo : EIATTR_KPARAM_INFO
	.align		4
.L_11:
        /*0018*/ 	.byte	0x04, 0x17
        /*001a*/ 	.short	(.L_13 - .L_12)
.L_12:
        /*001c*/ 	.word	0x00000000
        /*0020*/ 	.short	0x0001
        /*0022*/ 	.short	0x0008
        /*0024*/ 	.byte	0x00, 0xf4, 0x21, 0x00


	//----- nvinfo : EIATTR_KPARAM_INFO
	.align		4
.L_13:
        /*0028*/ 	.byte	0x04, 0x17
        /*002a*/ 	.short	(.L_15 - .L_14)
.L_14:
        /*002c*/ 	.word	0x00000000
        /*0030*/ 	.short	0x0000
        /*0032*/ 	.short	0x0000
        /*0034*/ 	.byte	0x00, 0xf4, 0x21, 0x00


	//----- nvinfo : EIATTR_SPARSE_MMA_MASK
	.align		4
.L_15:
        /*0038*/ 	.byte	0x03, 0x50
        /*003a*/ 	.short	0x0000


	//----- nvinfo : EIATTR_MAXREG_COUNT
	.align		4
        /*003c*/ 	.byte	0x03, 0x1b
        /*003e*/ 	.short	0x00ff


	//----- nvinfo : EIATTR_EXIT_INSTR_OFFSETS
	.align		4
        /*0040*/ 	.byte	0x04, 0x1c
        /*0042*/ 	.short	(.L_17 - .L_16)


	//   ....[0]....
.L_16:
        /*0044*/ 	.word	0x000003e0


	//   ....[1]....
        /*0048*/ 	.word	0x00000400


	//----- nvinfo : EIATTR_REQNTID
	.align		4
.L_17:
        /*004c*/ 	.byte	0x04, 0x10
        /*004e*/ 	.short	(.L_19 - .L_18)
.L_18:
        /*0050*/ 	.word	0x00000080
        /*0054*/ 	.word	0x00000001
        /*0058*/ 	.word	0x00000001


	//----- nvinfo : EIATTR_CBANK_PARAM_SIZE
	.align		4
.L_19:
        /*005c*/ 	.byte	0x03, 0x19
        /*005e*/ 	.short	0x0014


	//----- nvinfo : EIATTR_PARAM_CBANK
	.align		4
        /*0060*/ 	.byte	0x04, 0x0a
        /*0062*/ 	.short	(.L_21 - .L_20)
	.align		4
.L_20:
        /*0064*/ 	.word	index@(.nv.constant0.triton_poi_fused__softmax_13)
        /*0068*/ 	.short	0x0210
        /*006a*/ 	.short	0x0014


	//----- nvinfo : EIATTR_SW_WAR
	.align		4
.L_21:
        /*006c*/ 	.byte	0x04, 0x36
        /*006e*/ 	.short	(.L_23 - .L_22)
.L_22:
        /*0070*/ 	.word	0x00000008
.L_23:


//--------------------- .nv.callgraph             --------------------------
	.section	.nv.callgraph,"",@"SHT_CUDA_CALLGRAPH"
	.align	4
	.sectionentsize	8
	.align		4
        /*0000*/ 	.word	0x00000000
	.align		4
        /*0004*/ 	.word	0xffffffff
	.align		4
        /*0008*/ 	.word	0x00000000
	.align		4
        /*000c*/ 	.word	0xfffffffe
	.align		4
        /*0010*/ 	.word	0x00000000
	.align		4
        /*0014*/ 	.word	0xfffffffd
	.align		4
        /*0018*/ 	.word	0x00000000
	.align		4
        /*001c*/ 	.word	0xfffffffc


//--------------------- .text.triton_poi_fused__softmax_13 --------------------------
	.section	.text.triton_poi_fused__softmax_13,"ax",@progbits
	.align	128
        .global         triton_poi_fused__softmax_13
        .type           triton_poi_fused__softmax_13,@function
        .size           triton_poi_fused__softmax_13,(.L_x_1 - triton_poi_fused__softmax_13)
        .other          triton_poi_fused__softmax_13,@"STO_CUDA_ENTRY STV_DEFAULT"
triton_poi_fused__softmax_13:
.text.triton_poi_fused__softmax_13:
[----:B------:R-:W0:Y:S02]  /*0000*/  LDC R1, c[0x0][0x28] ;  /* 0x00000a00ff017b82 */ /* 0x000e240000000800 */
[----:B------:R-:W1:Y:S01]  /*0010*/  S2R R0, SR_TID.X ;  /* 0x0000000000007919 */ /* 0x000e620000002100 */
[----:B------:R-:W2:Y:S01]  /*0020*/  LDC.64 R2, c[0x0][0x210] ;  /* 0x00008400ff027b82 */ /* 0x000ea20000000a00 */
[----:B------:R-:W-:Y:S01]  /*0030*/  CS2R R14, SRZ ;  /* 0x00000000000e7805 */ /* 0x000fe2000001ff00 */
[----:B------:R-:W-:Y:S01]  /*0040*/  ULDC.64 UR4, c[0x0][0x208] ;  /* 0x0000820000047ab9 */ /* 0x000fe20000000a00 */
[----:B------:R-:W3:Y:S01]  /*0050*/  S2R R7, SR_CTAID.X ;  /* 0x0000000000077919 */ /* 0x000ee20000002500 */
[----:B-1----:R-:W-:Y:S01]  /*0060*/  IMAD.SHL.U32 R0, R0, 0x2, RZ ;  /* 0x0000000200007824 */ /* 0x002fe200078e00ff */
[----:B---3--:R-:W-:-:S04]  /*0070*/  SHF.R.S32.HI R4, RZ, 0x17, R7 ;  /* 0x00000017ff047819 */ /* 0x008fc80000011407 */
[----:B------:R-:W-:Y:S02]  /*0080*/  LOP3.LUT R0, R0, 0xfe, RZ, 0xc0, !PT ;  /* 0x000000fe00007812 */ /* 0x000fe400078ec0ff */
[----:B------:R-:W-:-:S03]  /*0090*/  SGXT R4, R4, 0x1 ;  /* 0x000000010404781a */ /* 0x000fc60000000200 */
[----:B------:R-:W-:-:S05]  /*00a0*/  IMAD R7, R7, 0x100, R0 ;  /* 0x0000010007077824 */ /* 0x000fca00078e0200 */
[----:B------:R-:W-:Y:S02]  /*00b0*/  LEA.HI R4, R4, R7, RZ, 0x2 ;  /* 0x0000000704047211 */ /* 0x000fe400078f10ff */
[----:B------:R-:W-:Y:S02]  /*00c0*/  ISETP.GE.AND P0, PT, R7, 0x100, PT ;  /* 0x000001000700780c */ /* 0x000fe40003f06270 */
[----:B------:R-:W-:-:S05]  /*00d0*/  LOP3.LUT R5, R4, 0xfffffffc, RZ, 0xc0, !PT ;  /* 0xfffffffc04057812 */ /* 0x000fca00078ec0ff */
[----:B--2---:R-:W-:-:S06]  /*00e0*/  IMAD.WIDE R4, R5, 0x4, R2 ;  /* 0x0000000405047825 */ /* 0x004fcc00078e0202 */
[----:B------:R-:W2:Y:S01]  /*00f0*/  @!P0 LDG.E.EL R15, desc[UR4][R4.64] ;  /* 0x00000004040f8981 */ /* 0x000ea2000c2e1900 */
[----:B------:R-:W-:-:S03]  /*0100*/  IMAD.MOV.U32 R0, RZ, RZ, RZ ;  /* 0x000000ffff007224 */ /* 0x000fc600078e00ff */
[----:B------:R-:W3:Y:S01]  /*0110*/  @!P0 LDG.E.EL R14, desc[UR4][R4.64] ;  /* 0x00000004040e8981 */ /* 0x000ee2000c2e1900 */
[----:B------:R-:W-:Y:S01]  /*0120*/  IMAD.MOV.U32 R6, RZ, RZ, RZ ;  /* 0x000000ffff067224 */ /* 0x000fe200078e00ff */
[----:B------:R-:W-:Y:S02]  /*0130*/  CS2R R10, SRZ ;  /* 0x00000000000a7805 */ /* 0x000fe4000001ff00 */
[----:B------:R-:W4:Y:S04]  /*0140*/  @!P0 LDG.E.EL R0, desc[UR4][R4.64+0x4] ;  /* 0x0000040404008981 */ /* 0x000f28000c2e1900 */
[----:B------:R-:W5:Y:S04]  /*0150*/  @!P0 LDG.E.EL R6, desc[UR4][R4.64+0x4] ;  /* 0x0000040404068981 */ /* 0x000f68000c2e1900 */
[----:B------:R-:W5:Y:S04]  /*0160*/  @!P0 LDG.E.EL R10, desc[UR4][R4.64+0x8] ;  /* 0x00000804040a8981 */ /* 0x000f68000c2e1900 */
[----:B------:R-:W5:Y:S01]  /*0170*/  @!P0 LDG.E.EL R11, desc[UR4][R4.64+0x8] ;  /* 0x00000804040b8981 */ /* 0x000f62000c2e1900 */
[----:B------:R-:W-:-:S06]  /*0180*/  CS2R R12, SRZ ;  /* 0x00000000000c7805 */ /* 0x000fcc000001ff00 */
[----:B------:R-:W5:Y:S04]  /*0190*/  @!P0 LDG.E.EL R12, desc[UR4][R4.64+0xc] ;  /* 0x00000c04040c8981 */ /* 0x000f68000c2e1900 */
[----:B------:R-:W5:Y:S01]  /*01a0*/  @!P0 LDG.E.EL R13, desc[UR4][R4.64+0xc] ;  /* 0x00000c04040d8981 */ /* 0x000f62000c2e1900 */
[----:B------:R-:W-:Y:S01]  /*01b0*/  CS2R R8, SRZ ;  /* 0x0000000000087805 */ /* 0x000fe2000001ff00 */
[----:B------:R-:W-:-:S05]  /*01c0*/  IMAD.WIDE R2, R7, 0x4, R2 ;  /* 0x0000000407027825 */ /* 0x000fca00078e0202 */
[----:B------:R1:W5:Y:S02]  /*01d0*/  @!P0 LDG.E.64 R8, desc[UR4][R2.64] ;  /* 0x0000000402088981 */ /* 0x000364000c1e1b00 */
[----:B-1----:R-:W1:Y:S02]  /*01e0*/  LDC.64 R2, c[0x0][0x218] ;  /* 0x00008600ff027b82 */ /* 0x002e640000000a00 */
[----:B-1----:R-:W-:Y:S01]  /*01f0*/  IMAD.WIDE R2, R7, 0x4, R2 ;  /* 0x0000000407027825 */ /* 0x002fe200078e0202 */
[C---:B--2---:R-:W-:Y:S02]  /*0200*/  FSETP.NAN.AND P3, PT, R15.reuse, R15, PT ;  /* 0x0000000f0f00720b */ /* 0x044fe40003f68000 */
[C---:B---3--:R-:W-:Y:S02]  /*0210*/  FSETP.NAN.AND P4, PT, R14.reuse, R14, PT ;  /* 0x0000000e0e00720b */ /* 0x048fe40003f88000 */
[----:B----4-:R-:W-:Y:S02]  /*0220*/  FSETP.GT.AND P1, PT, R15, R0, PT ;  /* 0x000000000f00720b */ /* 0x010fe40003f24000 */
[----:B-----5:R-:W-:-:S07]  /*0230*/  FSETP.GT.AND P2, PT, R14, R6, PT ;  /* 0x000000060e00720b */ /* 0x020fce0003f44000 */
[----:B------:R-:W-:Y:S02]  /*0240*/  @!P3 FSEL R15, R15, R0, P1 ;  /* 0x000000000f0fb208 */ /* 0x000fe40000800000 */
[----:B------:R-:W-:Y:S02]  /*0250*/  @!P4 FSEL R14, R14, R6, P2 ;  /* 0x000000060e0ec208 */ /* 0x000fe40001000000 */
[C---:B------:R-:W-:Y:S02]  /*0260*/  FSETP.GT.AND P1, PT, R15.reuse, R10, PT ;  /* 0x0000000a0f00720b */ /* 0x040fe40003f24000 */
[C---:B------:R-:W-:Y:S02]  /*0270*/  FSETP.GT.AND P2, PT, R14.reuse, R11, PT ;  /* 0x0000000b0e00720b */ /* 0x040fe40003f44000 */
[----:B------:R-:W-:Y:S02]  /*0280*/  FSETP.NAN.AND P3, PT, R15, R15, PT ;  /* 0x0000000f0f00720b */ /* 0x000fe40003f68000 */
[----:B------:R-:W-:-:S07]  /*0290*/  FSETP.NAN.AND P4, PT, R14, R14, PT ;  /* 0x0000000e0e00720b */ /* 0x000fce0003f88000 */
[----:B------:R-:W-:Y:S02]  /*02a0*/  @!P1 FSEL R15, R15, R10, P3 ;  /* 0x0000000a0f0f9208 */ /* 0x000fe40001800000 */
[----:B------:R-:W-:Y:S02]  /*02b0*/  @!P2 FSEL R14, R14, R11, P4 ;  /* 0x0000000b0e0ea208 */ /* 0x000fe40002000000 */
[C---:B------:R-:W-:Y:S02]  /*02c0*/  FSETP.GT.AND P1, PT, R15.reuse, R12, PT ;  /* 0x0000000c0f00720b */ /* 0x040fe40003f24000 */
[C---:B------:R-:W-:Y:S02]  /*02d0*/  FSETP.GT.AND P2, PT, R14.reuse, R13, PT ;  /* 0x0000000d0e00720b */ /* 0x040fe40003f44000 */
[----:B------:R-:W-:Y:S02]  /*02e0*/  FSETP.NAN.AND P3, PT, R15, R15, PT ;  /* 0x0000000f0f00720b */ /* 0x000fe40003f68000 */
[----:B------:R-:W-:-:S07]  /*02f0*/  FSETP.NAN.AND P4, PT, R14, R14, PT ;  /* 0x0000000e0e00720b */ /* 0x000fce0003f88000 */
[----:B------:R-:W-:Y:S02]  /*0300*/  @!P1 FSEL R15, R15, R12, P3 ;  /* 0x0000000c0f0f9208 */ /* 0x000fe40001800000 */
[----:B------:R-:W-:-:S03]  /*0310*/  @!P2 FSEL R14, R14, R13, P4 ;  /* 0x0000000d0e0ea208 */ /* 0x000fc60002000000 */
[----:B------:R-:W-:Y:S02]  /*0320*/  FADD R8, -R15, R8 ;  /* 0x000000080f087221 */ /* 0x000fe40000000100 */
[----:B------:R-:W-:Y:S02]  /*0330*/  FADD R9, -R14, R9 ;  /* 0x000000090e097221 */ /* 0x000fe40000000100 */
[----:B------:R-:W-:Y:S02]  /*0340*/  FMUL R8, R8, 1.4426950216293334961 ;  /* 0x3fb8aa3b08087820 */ /* 0x000fe40000400000 */
[----:B------:R-:W-:-:S03]  /*0350*/  FMUL R9, R9, 1.4426950216293334961 ;  /* 0x3fb8aa3b09097820 */ /* 0x000fc60000400000 */
[----:B------:R-:W-:Y:S02]  /*0360*/  FSETP.GEU.AND P1, PT, R8, -126, PT ;  /* 0xc2fc00000800780b */ /* 0x000fe40003f2e000 */
[----:B------:R-:W-:-:S11]  /*0370*/  FSETP.GEU.AND P2, PT, R9, -126, PT ;  /* 0xc2fc00000900780b */ /* 0x000fd60003f4e000 */
[----:B------:R-:W-:Y:S02]  /*0380*/  @!P1 FMUL R8, R8, 0.5 ;  /* 0x3f00000008089820 */ /* 0x000fe40000400000 */
[----:B------:R-:W-:Y:S02]  /*0390*/  @!P2 FMUL R9, R9, 0.5 ;  /* 0x3f0000000909a820 */ /* 0x000fe40000400000 */
[----:B------:R-:W1:Y:S08]  /*03a0*/  MUFU.EX2 R4, R8 ;  /* 0x0000000800047308 */ /* 0x000e700000000800 */
[----:B------:R-:W2:Y:S01]  /*03b0*/  MUFU.EX2 R5, R9 ;  /* 0x0000000900057308 */ /* 0x000ea20000000800 */
[----:B-1----:R-:W-:Y:S01]  /*03c0*/  @!P1 FMUL R4, R4, R4 ;  /* 0x0000000404049220 */ /* 0x002fe20000400000 */
[----:B--2---:R-:W-:Y:S01]  /*03d0*/  @!P2 FMUL R5, R5, R5 ;  /* 0x000000050505a220 */ /* 0x004fe20000400000 */
[----:B------:R-:W-:Y:S06]  /*03e0*/  @P0 EXIT ;  /* 0x000000000000094d */ /* 0x000fec0003800000 */
[----:B------:R-:W-:Y:S01]  /*03f0*/  STG.E.64 desc[UR4][R2.64], R4 ;  /* 0x0000000402007986 */ /* 0x000fe2000c101b04 */
[----:B------:R-:W-:Y:S05]  /*0400*/  EXIT ;  /* 0x000000000000794d */ /* 0x000fea0003800000 */
.L_x_0:
[----:B------:R-:W-:-:S00]  /*0410*/  BRA `(.L_x_0) ;  /* 0xfffffffc00fc7947 */ /* 0x000fc0000383ffff */
[----:B------:R-:W-:-:S00]  /*0420*/  NOP ;  /* 0x0000000000007918 */ /* 0x000fc00000000000 */
        /* <DEDUP_REMOVED lines=13> */
.L_x_1:


//--------------------- .nv.constant0.triton_poi_fused__softmax_13 --------------------------
	.section	.nv.constant0.triton_poi_fused__softmax_13,"a",@progbits
	.sectionflags	@""
	.align	4
.nv.constant0.triton_poi_fused__softmax_13:
	.zero		548
